	.headerflags	@"EF_CUDA_TEXMODE_UNIFIED EF_CUDA_64BIT_ADDRESS EF_CUDA_ACCELERATORS EF_CUDA_SM90 EF_CUDA_VIRTUAL_SM(EF_CUDA_SM90)"
	.elftype	@"ET_EXEC"


//--------------------- .nv.info                  --------------------------
	.section	.nv.info,"",@"SHT_CUDA_INFO"
	.align	4


	//----- nvinfo : EIATTR_REGCOUNT
	.align		4
        /*0000*/ 	.byte	0x04, 0x2f
        /*0002*/ 	.short	(.L_1 - .L_0)
	.align		4
.L_0:
        /*0004*/ 	.word	index@(triton_red_fused_mean_13)
        /*0008*/ 	.word	0x0000001f


	//----- nvinfo : EIATTR_MIN_STACK_SIZE
	.align		4
.L_1:
        /*000c*/ 	.byte	0x04, 0x12
        /*000e*/ 	.short	(.L_3 - .L_2)
	.align		4
.L_2:
        /*0010*/ 	.word	index@(triton_red_fused_mean_13)
        /*0014*/ 	.word	0x00000000


	//----- nvinfo : EIATTR_FRAME_SIZE
	.align		4
.L_3:
        /*0018*/ 	.byte	0x04, 0x11
        /*001a*/ 	.short	(.L_5 - .L_4)
	.align		4
.L_4:
        /*001c*/ 	.word	index@(triton_red_fused_mean_13)
        /*0020*/ 	.word	0x00000000


	//----- nvinfo : EIATTR_MIN_STACK_SIZE
	.align		4
.L_5:
        /*0024*/ 	.byte	0x04, 0x12
        /*0026*/ 	.short	(.L_7 - .L_6)
	.align		4
.L_6:
        /*0028*/ 	.word	index@(triton_red_fused_mean_13)
        /*002c*/ 	.word	0x00000000
.L_7:


//--------------------- .nv.info.triton_red_fused_mean_13 --------------------------
	.section	.nv.info.triton_red_fused_mean_13,"",@"SHT_CUDA_INFO"
	.sectionflags	@""
	.align	4


	//----- nvinfo : EIATTR_CUDA_API_VERSION
	.align		4
        /*0000*/ 	.byte	0x04, 0x37
        /*0002*/ 	.short	(.L_9 - .L_8)
.L_8:
        /*0004*/ 	.word	0x0000007c


	//----- nvinfo : EIATTR_KPARAM_INFO
	.align		4
.L_9:
        /*0008*/ 	.byte	0x04, 0x17
        /*000a*/ 	.short	(.L_11 - .L_10)
.L_10:
        /*000c*/ 	.word	0x00000000
        /*0010*/ 	.short	0x0003
        /*0012*/ 	.short	0x0014
        /*0014*/ 	.byte	0x00, 0xf0, 0x11, 0x00


	//----- nvinfo : EIATTR_KPARAM_INFO
	.align		4
.L_11:
        /*0018*/ 	.byte	0x04, 0x17
        /*001a*/ 	.short	(.L_13 - .L_12)
.L_12:
        /*001c*/ 	.word	0x00000000
        /*0020*/ 	.short	0x0002
        /*0022*/ 	.short	0x0010
        /*0024*/ 	.byte	0x00, 0xf0, 0x11, 0x00


	//----- nvinfo : EIATTR_KPARAM_INFO
	.align		4
.L_13:
        /*0028*/ 	.byte	0x04, 0x17
        /*002a*/ 	.short	(.L_15 - .L_14)
.L_14:
        /*002c*/ 	.word	0x00000000
        /*0030*/ 	.short	0x0001
        /*0032*/ 	.short	0x0008
        /*0034*/ 	.byte	0x00, 0xf4, 0x21, 0x00


	//----- nvinfo : EIATTR_KPARAM_INFO
	.align		4
.L_15:
        /*0038*/ 	.byte	0x04, 0x17
        /*003a*/ 	.short	(.L_17 - .L_16)
.L_16:
        /*003c*/ 	.word	0x00000000
        /*0040*/ 	.short	0x0000
        /*0042*/ 	.short	0x0000
        /*0044*/ 	.byte	0x00, 0xf4, 0x21, 0x00


	//----- nvinfo : EIATTR_SPARSE_MMA_MASK
	.align		4
.L_17:
        /*0048*/ 	.byte	0x03, 0x50
        /*004a*/ 	.short	0x0000


	//----- nvinfo : EIATTR_MAXREG_COUNT
	.align		4
        /*004c*/ 	.byte	0x03, 0x1b
        /*004e*/ 	.short	0x00ff


	//----- nvinfo : EIATTR_COOP_GROUP_MASK_REGIDS
	.align		4
        /*0050*/ 	.byte	0x04, 0x29
        /*0052*/ 	.short	(.L_19 - .L_18)


	//   ....[0]....
.L_18:
        /*0054*/ 	.word	0xffffffff


	//   ....[1]....
        /*0058*/ 	.word	0xffffffff


	//   ....[2]....
        /*005c*/ 	.word	0xffffffff


	//   ....[3]....
        /*0060*/ 	.word	0xffffffff


	//   ....[4]....
        /*0064*/ 	.word	0xffffffff


	//   ....[5]....
        /*0068*/ 	.word	0xffffffff


	//   ....[6]....
        /*006c*/ 	.word	0xffffffff


	//   ....[7]....
        /*0070*/ 	.word	0xffffffff


	//----- nvinfo : EIATTR_COOP_GROUP_INSTR_OFFSETS
	.align		4
.L_19:
        /*0074*/ 	.byte	0x04, 0x28
        /*0076*/ 	.short	(.L_21 - .L_20)


	//   ....[0]....
.L_20:
        /*0078*/ 	.word	0x00000890


	//   ....[1]....
        /*007c*/ 	.word	0x000008d0


	//   ....[2]....
        /*0080*/ 	.word	0x00000900


	//   ....[3]....
        /*0084*/ 	.word	0x00000920


	//   ....[4]....
        /*0088*/ 	.word	0x00000a20


	//   ....[5]....
        /*008c*/ 	.word	0x00000a30


	//   ....[6]....
        /*0090*/ 	.word	0x00000a60


	//   ....[7]....
        /*0094*/ 	.word	0x00000a80


	//----- nvinfo : EIATTR_EXIT_INSTR_OFFSETS
	.align		4
.L_21:
        /*0098*/ 	.byte	0x04, 0x1c
        /*009a*/ 	.short	(.L_23 - .L_22)


	//   ....[0]....
.L_22:
        /*009c*/ 	.word	0x00000ba0


	//   ....[1]....
        /*00a0*/ 	.word	0x00000bf0


	//----- nvinfo : EIATTR_REQNTID
	.align		4
.L_23:
        /*00a4*/ 	.byte	0x04, 0x10
        /*00a6*/ 	.short	(.L_25 - .L_24)
.L_24:
        /*00a8*/ 	.word	0x00000080
        /*00ac*/ 	.word	0x00000001
        /*00b0*/ 	.word	0x00000001


	//----- nvinfo : EIATTR_CRS_STACK_SIZE
	.align		4
.L_25:
        /*00b4*/ 	.byte	0x04, 0x1e
        /*00b6*/ 	.short	(.L_27 - .L_26)
.L_26:
        /*00b8*/ 	.word	0x00000000


	//----- nvinfo : EIATTR_CBANK_PARAM_SIZE
	.align		4
.L_27:
        /*00bc*/ 	.byte	0x03, 0x19
        /*00be*/ 	.short	0x0018


	//----- nvinfo : EIATTR_PARAM_CBANK
	.align		4
        /*00c0*/ 	.byte	0x04, 0x0a
        /*00c2*/ 	.short	(.L_29 - .L_28)
	.align		4
.L_28:
        /*00c4*/ 	.word	index@(.nv.constant0.triton_red_fused_mean_13)
        /*00c8*/ 	.short	0x0210
        /*00ca*/ 	.short	0x0018


	//----- nvinfo : EIATTR_SW_WAR
	.align		4
.L_29:
        /*00cc*/ 	.byte	0x04, 0x36
        /*00ce*/ 	.short	(.L_31 - .L_30)
.L_30:
        /*00d0*/ 	.word	0x00000008
.L_31:


//--------------------- .nv.callgraph             --------------------------
	.section	.nv.callgraph,"",@"SHT_CUDA_CALLGRAPH"
	.align	4
	.sectionentsize	8
	.align		4
        /*0000*/ 	.word	0x00000000
	.align		4
        /*0004*/ 	.word	0xffffffff
	.align		4
        /*0008*/ 	.word	0x00000000
	.align		4
        /*000c*/ 	.word	0xfffffffe
	.align		4
        /*0010*/ 	.word	0x00000000
	.align		4
        /*0014*/ 	.word	0xfffffffd
	.align		4
        /*0018*/ 	.word	0x00000000
	.align		4
        /*001c*/ 	.word	0xfffffffc


//--------------------- .text.triton_red_fused_mean_13 --------------------------
	.section	.text.triton_red_fused_mean_13,"ax",@progbits
	.sectionflags	@"SHF_BARRIERS=1"
	.align	128
        .global         triton_red_fused_mean_13
        .type           triton_red_fused_mean_13,@function
        .size           triton_red_fused_mean_13,(.L_x_4 - triton_red_fused_mean_13)
        .other          triton_red_fused_mean_13,@"STO_CUDA_ENTRY STV_DEFAULT"
triton_red_fused_mean_13:
.text.triton_red_fused_mean_13:
[----:B------:R-:W0:Y:S02]  /*0000*/  LDC R1, c[0x0][0x28] ;  /* 0x00000a00ff017b82 */ /* 0x000e240000000800 */
[----:B------:R-:W1:Y:S01]  /*0010*/  S2R R2, SR_CTAID.X ;  /* 0x0000000000027919 */ /* 0x000e620000002500 */
[----:B------:R-:W-:Y:S01]  /*0020*/  ULDC.64 UR6, c[0x0][0x208] ;  /* 0x0000820000067ab9 */ /* 0x000fe20000000a00 */
[----:B------:R-:W-:Y:S01]  /*0030*/  BSSY B0, `(.L_x_0) ;  /* 0x0000084000007945 */ /* 0x000fe20003800000 */
[----:B------:R-:W2:Y:S01]  /*0040*/  S2R R0, SR_TID.X ;  /* 0x0000000000007919 */ /* 0x000ea20000002100 */
[----:B-1----:R-:W-:Y:S02]  /*0050*/  SHF.L.U32 R24, R2, 0x6, RZ ;  /* 0x0000000602187819 */ /* 0x002fe400000006ff */
[----:B------:R-:W-:Y:S02]  /*0060*/  SHF.R.S32.HI R5, RZ, 0x19, R2 ;  /* 0x00000019ff057819 */ /* 0x000fe40000011402 */
[----:B--2---:R-:W-:Y:S02]  /*0070*/  SHF.L.U32 R3, R0, 0x2, RZ ;  /* 0x0000000200037819 */ /* 0x004fe400000006ff */
[----:B------:R-:W-:-:S02]  /*0080*/  SGXT R5, R5, 0x1 ;  /* 0x000000010505781a */ /* 0x000fc40000000200 */
[----:B------:R-:W-:Y:S02]  /*0090*/  LOP3.LUT R4, R24, 0x3c, R3, 0xf8, !PT ;  /* 0x0000003c18047812 */ /* 0x000fe400078ef803 */
[----:B------:R-:W-:Y:S02]  /*00a0*/  LOP3.LUT R2, R3, 0x3c, RZ, 0xc0, !PT ;  /* 0x0000003c03027812 */ /* 0x000fe400078ec0ff */
[----:B------:R-:W-:Y:S02]  /*00b0*/  ISETP.GT.AND P0, PT, R4, 0x1ff, PT ;  /* 0x000001ff0400780c */ /* 0x000fe40003f04270 */
[----:B------:R-:W-:-:S11]  /*00c0*/  LEA.HI R5, R5, R4, RZ, 0x6 ;  /* 0x0000000405057211 */ /* 0x000fd600078f30ff */
[----:B------:R-:W-:Y:S05]  /*00d0*/  @P0 BRA `(.L_x_1) ;  /* 0x0000000400dc0947 */ /* 0x000fea0003800000 */
[----:B------:R-:W1:Y:S01]  /*00e0*/  LDC.64 R22, c[0x0][0x210] ;  /* 0x00008400ff167b82 */ /* 0x000e620000000a00 */
[----:B------:R-:W-:Y:S02]  /*00f0*/  SHF.R.U32.HI R5, RZ, 0x6, R5 ;  /* 0x00000006ff057819 */ /* 0x000fe40000011605 */
[----:B------:R-:W-:-:S03]  /*0100*/  SHF.R.U32.HI R4, RZ, 0x4, R0 ;  /* 0x00000004ff047819 */ /* 0x000fc60000011600 */
[----:B------:R-:W-:Y:S01]  /*0110*/  IMAD R5, R5, 0x1fc0, R24 ;  /* 0x00001fc005057824 */ /* 0x000fe200078e0218 */
[----:B------:R-:W-:-:S04]  /*0120*/  SGXT.U32 R4, R4, 0x3 ;  /* 0x000000030404781a */ /* 0x000fc80000000000 */
[----:B------:R-:W-:-:S04]  /*0130*/  LEA R5, R4, R5, 0x6 ;  /* 0x0000000504057211 */ /* 0x000fc800078e30ff */
[----:B------:R-:W-:-:S04]  /*0140*/  IADD3 R20, R2, R5, RZ ;  /* 0x0000000502147210 */ /* 0x000fc80007ffe0ff */
[----:B------:R-:W-:Y:S02]  /*0150*/  IADD3 R17, R20, 0x200, RZ ;  /* 0x0000020014117810 */ /* 0x000fe40007ffe0ff */
[----:B------:R-:W-:Y:S01]  /*0160*/  IADD3 R13, R20, 0x400, RZ ;  /* 0x00000400140d7810 */ /* 0x000fe20007ffe0ff */
[----:B-1----:R-:W-:-:S04]  /*0170*/  IMAD.WIDE R8, R20, 0x4, R22 ;  /* 0x0000000414087825 */ /* 0x002fc800078e0216 */
[--C-:B------:R-:W-:Y:S02]  /*0180*/  IMAD.WIDE R16, R17, 0x4, R22.reuse ;  /* 0x0000000411107825 */ /* 0x100fe400078e0216 */
[----:B------:R-:W2:Y:S02]  /*0190*/  LDG.E.EF.128 R8, desc[UR6][R8.64] ;  /* 0x0000000608087981 */ /* 0x000ea4000c0e1d00 */
[----:B------:R-:W-:Y:S02]  /*01a0*/  IMAD.WIDE R12, R13, 0x4, R22 ;  /* 0x000000040d0c7825 */ /* 0x000fe400078e0216 */
[----:B------:R-:W3:Y:S04]  /*01b0*/  LDG.E.EF.128 R16, desc[UR6][R16.64] ;  /* 0x0000000610107981 */ /* 0x000ee8000c0e1d00 */
[----:B------:R-:W4:Y:S01]  /*01c0*/  LDG.E.EF.128 R12, desc[UR6][R12.64] ;  /* 0x000000060c0c7981 */ /* 0x000f22000c0e1d00 */
[----:B------:R-:W-:-:S05]  /*01d0*/  IADD3 R5, R20, 0x600, RZ ;  /* 0x0000060014057810 */ /* 0x000fca0007ffe0ff */
[----:B------:R-:W-:-:S06]  /*01e0*/  IMAD.WIDE R4, R5, 0x4, R22 ;  /* 0x0000000405047825 */ /* 0x000fcc00078e0216 */
[----:B------:R-:W5:Y:S01]  /*01f0*/  LDG.E.EF.128 R4, desc[UR6][R4.64] ;  /* 0x0000000604047981 */ /* 0x000f62000c0e1d00 */
[----:B--2---:R-:W-:Y:S01]  /*0200*/  FADD R26, RZ, R11 ;  /* 0x0000000bff1a7221 */ /* 0x004fe20000000000 */
[----:B------:R-:W-:Y:S01]  /*0210*/  FADD R28, RZ, R9 ;  /* 0x00000009ff1c7221 */ /* 0x000fe20000000000 */
[----:B------:R-:W-:Y:S01]  /*0220*/  IADD3 R9, R20, 0x800, RZ ;  /* 0x0000080014097810 */ /* 0x000fe20007ffe0ff */
[----:B------:R-:W-:Y:S01]  /*0230*/  FADD R11, RZ, R10 ;  /* 0x0000000aff0b7221 */ /* 0x000fe20000000000 */
[----:B---3--:R-:W-:Y:S01]  /*0240*/  FADD R26, R26, R19 ;  /* 0x000000131a1a7221 */ /* 0x008fe20000000000 */
[----:B------:R-:W-:Y:S01]  /*0250*/  FADD R28, R28, R17 ;  /* 0x000000111c1c7221 */ /* 0x000fe20000000000 */
[----:B------:R-:W-:Y:S01]  /*0260*/  FADD R25, RZ, R8 ;  /* 0x00000008ff197221 */ /* 0x000fe20000000000 */
[----:B------:R-:W-:Y:S01]  /*0270*/  IADD3 R17, R20, 0xa00, RZ ;  /* 0x00000a0014117810 */ /* 0x000fe20007ffe0ff */
[----:B------:R-:W-:Y:S01]  /*0280*/  FADD R11, R11, R18 ;  /* 0x000000120b0b7221 */ /* 0x000fe20000000000 */
[----:B------:R-:W-:-:S04]  /*0290*/  IMAD.WIDE R8, R9, 0x4, R22 ;  /* 0x0000000409087825 */ /* 0x000fc800078e0216 */
[----:B----4-:R-:W-:Y:S01]  /*02a0*/  FADD R26, R26, R15 ;  /* 0x0000000f1a1a7221 */ /* 0x010fe20000000000 */
[----:B------:R-:W-:Y:S01]  /*02b0*/  FADD R25, R25, R16 ;  /* 0x0000001019197221 */ /* 0x000fe20000000000 */
[----:B------:R-:W-:Y:S01]  /*02c0*/  IADD3 R15, R20, 0xc00, RZ ;  /* 0x00000c00140f7810 */ /* 0x000fe20007ffe0ff */
[----:B------:R-:W-:-:S04]  /*02d0*/  IMAD.WIDE R16, R17, 0x4, R22 ;  /* 0x0000000411107825 */ /* 0x000fc800078e0216 */
[----:B------:R-:W-:Y:S01]  /*02e0*/  FADD R21, R11, R14 ;  /* 0x0000000e0b157221 */ /* 0x000fe20000000000 */
[----:B------:R-:W-:Y:S01]  /*02f0*/  FADD R28, R28, R13 ;  /* 0x0000000d1c1c7221 */ /* 0x000fe20000000000 */
[----:B------:R-:W2:Y:S01]  /*0300*/  LDG.E.EF.128 R8, desc[UR6][R8.64] ;  /* 0x0000000608087981 */ /* 0x000ea2000c0e1d00 */
[----:B------:R-:W-:Y:S01]  /*0310*/  FADD R25, R25, R12 ;  /* 0x0000000c19197221 */ /* 0x000fe20000000000 */
[----:B------:R-:W-:Y:S02]  /*0320*/  IMAD.WIDE R12, R15, 0x4, R22 ;  /* 0x000000040f0c7825 */ /* 0x000fe400078e0216 */
[----:B------:R-:W3:Y:S02]  /*0330*/  LDG.E.EF.128 R16, desc[UR6][R16.64] ;  /* 0x0000000610107981 */ /* 0x000ee4000c0e1d00 */
[----:B-----5:R-:W-:Y:S01]  /*0340*/  FADD R26, R26, R7 ;  /* 0x000000071a1a7221 */ /* 0x020fe20000000000 */
[----:B------:R-:W-:Y:S01]  /*0350*/  FADD R21, R21, R6 ;  /* 0x0000000615157221 */ /* 0x000fe20000000000 */
[----:B------:R-:W4:Y:S01]  /*0360*/  LDG.E.EF.128 R12, desc[UR6][R12.64] ;  /* 0x000000060c0c7981 */ /* 0x000f22000c0e1d00 */
[----:B------:R-:W-:Y:S01]  /*0370*/  IADD3 R7, R20, 0xe00, RZ ;  /* 0x00000e0014077810 */ /* 0x000fe20007ffe0ff */
[----:B------:R-:W-:Y:S01]  /*0380*/  FADD R28, R28, R5 ;  /* 0x000000051c1c7221 */ /* 0x000fe20000000000 */
[----:B------:R-:W-:-:S03]  /*0390*/  FADD R25, R25, R4 ;  /* 0x0000000419197221 */ /* 0x000fc60000000000 */
[----:B------:R-:W-:-:S06]  /*03a0*/  IMAD.WIDE R6, R7, 0x4, R22 ;  /* 0x0000000407067825 */ /* 0x000fcc00078e0216 */
[----:B------:R-:W5:Y:S01]  /*03b0*/  LDG.E.EF.128 R4, desc[UR6][R6.64] ;  /* 0x0000000606047981 */ /* 0x000f62000c0e1d00 */
[----:B--2---:R-:W-:Y:S01]  /*03c0*/  FADD R26, R26, R11 ;  /* 0x0000000b1a1a7221 */ /* 0x004fe20000000000 */
[----:B------:R-:W-:Y:S01]  /*03d0*/  FADD R28, R28, R9 ;  /* 0x000000091c1c7221 */ /* 0x000fe20000000000 */
[----:B------:R-:W-:Y:S01]  /*03e0*/  IADD3 R9, R20, 0x1000, RZ ;  /* 0x0000100014097810 */ /* 0x000fe20007ffe0ff */
[----:B------:R-:W-:Y:S01]  /*03f0*/  FADD R25, R25, R8 ;  /* 0x0000000819197221 */ /* 0x000fe20000000000 */
[----:B---3--:R-:W-:Y:S01]  /*0400*/  FADD R26, R26, R19 ;  /* 0x000000131a1a7221 */ /* 0x008fe20000000000 */
[----:B------:R-:W-:Y:S01]  /*0410*/  FADD R28, R28, R17 ;  /* 0x000000111c1c7221 */ /* 0x000fe20000000000 */
[----:B------:R-:W-:Y:S01]  /*0420*/  IADD3 R17, R20, 0x1200, RZ ;  /* 0x0000120014117810 */ /* 0x000fe20007ffe0ff */
        /* <DEDUP_REMOVED lines=9> */
[----:B------:R-:W-:-:S04]  /*04c0*/  IMAD.WIDE R12, R15, 0x4, R22 ;  /* 0x000000040f0c7825 */ /* 0x000fc800078e0216 */
[----:B------:R-:W-:Y:S02]  /*04d0*/  FADD R21, R21, R18 ;  /* 0x0000001215157221 */ /* 0x000fe40000000000 */
[----:B------:R-:W3:Y:S02]  /*04e0*/  LDG.E.EF.128 R16, desc[UR6][R16.64] ;  /* 0x0000000610107981 */ /* 0x000ee4000c0e1d00 */
[----:B------:R-:W-:Y:S02]  /*04f0*/  FADD R21, R21, R14 ;  /* 0x0000000e15157221 */ /* 0x000fe40000000000 */
[----:B------:R-:W4:Y:S01]  /*0500*/  LDG.E.EF.128 R12, desc[UR6][R12.64] ;  /* 0x000000060c0c7981 */ /* 0x000f22000c0e1d00 */
[----:B-----5:R-:W-:Y:S01]  /*0510*/  FADD R26, R26, R7 ;  /* 0x000000071a1a7221 */ /* 0x020fe20000000000 */
[----:B------:R-:W-:Y:S01]  /*0520*/  IADD3 R7, R20, 0x1600, RZ ;  /* 0x0000160014077810 */ /* 0x000fe20007ffe0ff */
[----:B------:R-:W-:-:S04]  /*0530*/  FADD R21, R21, R6 ;  /* 0x0000000615157221 */ /* 0x000fc80000000000 */
[----:B------:R-:W-:-:S04]  /*0540*/  IMAD.WIDE R6, R7, 0x4, R22 ;  /* 0x0000000407067825 */ /* 0x000fc800078e0216 */
[----:B------:R-:W-:Y:S01]  /*0550*/  FADD R28, R28, R5 ;  /* 0x000000051c1c7221 */ /* 0x000fe20000000000 */
[----:B------:R-:W-:Y:S02]  /*0560*/  FADD R25, R25, R4 ;  /* 0x0000000419197221 */ /* 0x000fe40000000000 */
[----:B------:R-:W5:Y:S01]  /*0570*/  LDG.E.EF.128 R4, desc[UR6][R6.64] ;  /* 0x0000000606047981 */ /* 0x000f62000c0e1d00 */
[----:B--2---:R-:W-:Y:S01]  /*0580*/  FADD R26, R26, R11 ;  /* 0x0000000b1a1a7221 */ /* 0x004fe20000000000 */
[----:B------:R-:W-:Y:S01]  /*0590*/  FADD R28, R28, R9 ;  /* 0x000000091c1c7221 */ /* 0x000fe20000000000 */
[----:B------:R-:W-:Y:S01]  /*05a0*/  FADD R21, R21, R10 ;  /* 0x0000000a15157221 */ /* 0x000fe20000000000 */
[----:B------:R-:W-:Y:S01]  /*05b0*/  IADD3 R9, R20, 0x1800, RZ ;  /* 0x0000180014097810 */ /* 0x000fe20007ffe0ff */
[----:B---3--:R-:W-:Y:S01]  /*05c0*/  FADD R26, R26, R19 ;  /* 0x000000131a1a7221 */ /* 0x008fe20000000000 */
[----:B------:R-:W-:Y:S01]  /*05d0*/  FADD R10, R28, R17 ;  /* 0x000000111c0a7221 */ /* 0x000fe20000000000 */
[----:B------:R-:W-:Y:S01]  /*05e0*/  FADD R25, R25, R8 ;  /* 0x0000000819197221 */ /* 0x000fe20000000000 */
[----:B------:R-:W-:Y:S01]  /*05f0*/  FADD R21, R21, R18 ;  /* 0x0000001215157221 */ /* 0x000fe20000000000 */
[----:B----4-:R-:W-:Y:S01]  /*0600*/  FADD R28, R26, R15 ;  /* 0x0000000f1a1c7221 */ /* 0x010fe20000000000 */
[----:B------:R-:W-:Y:S01]  /*0610*/  IADD3 R15, R20, 0x1a00, RZ ;  /* 0x00001a00140f7810 */ /* 0x000fe20007ffe0ff */
[----:B------:R-:W-:-:S04]  /*0620*/  IMAD.WIDE R8, R9, 0x4, R22 ;  /* 0x0000000409087825 */ /* 0x000fc800078e0216 */
[----:B------:R-:W-:Y:S01]  /*0630*/  FADD R21, R21, R14 ;  /* 0x0000000e15157221 */ /* 0x000fe20000000000 */
[----:B------:R-:W-:Y:S01]  /*0640*/  IADD3 R17, R20, 0x1c00, RZ ;  /* 0x00001c0014117810 */ /* 0x000fe20007ffe0ff */
[----:B------:R-:W-:Y:S01]  /*0650*/  FADD R25, R25, R16 ;  /* 0x0000001019197221 */ /* 0x000fe20000000000 */
[----:B------:R-:W-:-:S04]  /*0660*/  IMAD.WIDE R14, R15, 0x4, R22 ;  /* 0x000000040f0e7825 */ /* 0x000fc800078e0216 */
[----:B------:R-:W-:Y:S01]  /*0670*/  FADD R26, R10, R13 ;  /* 0x0000000d0a1a7221 */ /* 0x000fe20000000000 */
[----:B------:R-:W-:Y:S01]  /*0680*/  IADD3 R19, R20, 0x1e00, RZ ;  /* 0x00001e0014137810 */ /* 0x000fe20007ffe0ff */
[----:B------:R-:W2:Y:S01]  /*0690*/  LDG.E.EF.128 R8, desc[UR6][R8.64] ;  /* 0x0000000608087981 */ /* 0x000ea2000c0e1d00 */
[----:B------:R-:W-:-:S04]  /*06a0*/  IMAD.WIDE R16, R17, 0x4, R22 ;  /* 0x0000000411107825 */ /* 0x000fc800078e0216 */
[----:B------:R-:W-:Y:S02]  /*06b0*/  FADD R25, R25, R12 ;  /* 0x0000000c19197221 */ /* 0x000fe40000000000 */
[----:B------:R-:W3:Y:S01]  /*06c0*/  LDG.E.EF.128 R12, desc[UR6][R14.64] ;  /* 0x000000060e0c7981 */ /* 0x000ee2000c0e1d00 */
[----:B------:R-:W-:-:S04]  /*06d0*/  IMAD.WIDE R22, R19, 0x4, R22 ;  /* 0x0000000413167825 */ /* 0x000fc800078e0216 */
[----:B-----5:R-:W-:Y:S01]  /*06e0*/  FADD R28, R28, R7 ;  /* 0x000000071c1c7221 */ /* 0x020fe20000000000 */
[----:B------:R-:W4:Y:S01]  /*06f0*/  LDG.E.EF.128 R16, desc[UR6][R16.64] ;  /* 0x0000000610107981 */ /* 0x000f22000c0e1d00 */
[----:B------:R-:W-:-:S03]  /*0700*/  FADD R7, R21, R6 ;  /* 0x0000000615077221 */ /* 0x000fc60000000000 */
[----:B------:R-:W5:Y:S01]  /*0710*/  LDG.E.EF.128 R20, desc[UR6][R22.64] ;  /* 0x0000000616147981 */ /* 0x000f62000c0e1d00 */
[----:B------:R-:W-:Y:S01]  /*0720*/  FADD R26, R26, R5 ;  /* 0x000000051a1a7221 */ /* 0x000fe20000000000 */
[----:B------:R-:W-:Y:S01]  /*0730*/  FADD R25, R25, R4 ;  /* 0x0000000419197221 */ /* 0x000fe20000000000 */
[----:B--2---:R-:W-:Y:S01]  /*0740*/  FADD R28, R28, R11 ;  /* 0x0000000b1c1c7221 */ /* 0x004fe20000000000 */
[----:B------:R-:W-:Y:S01]  /*0750*/  FADD R7, R7, R10 ;  /* 0x0000000a07077221 */ /* 0x000fe20000000000 */
[----:B------:R-:W-:Y:S01]  /*0760*/  FADD R26, R26, R9 ;  /* 0x000000091a1a7221 */ /* 0x000fe20000000000 */
[----:B------:R-:W-:Y:S01]  /*0770*/  FADD R25, R25, R8 ;  /* 0x0000000819197221 */ /* 0x000fe20000000000 */
[----:B---3--:R-:W-:Y:S01]  /*0780*/  FADD R28, R28, R15 ;  /* 0x0000000f1c1c7221 */ /* 0x008fe20000000000 */
[----:B------:R-:W-:Y:S01]  /*0790*/  FADD R7, R7, R14 ;  /* 0x0000000e07077221 */ /* 0x000fe20000000000 */
[----:B------:R-:W-:Y:S01]  /*07a0*/  FADD R26, R26, R13 ;  /* 0x0000000d1a1a7221 */ /* 0x000fe20000000000 */
[----:B------:R-:W-:Y:S01]  /*07b0*/  FADD R25, R25, R12 ;  /* 0x0000000c19197221 */ /* 0x000fe20000000000 */
[----:B----4-:R-:W-:Y:S01]  /*07c0*/  FADD R28, R28, R19 ;  /* 0x000000131c1c7221 */ /* 0x010fe20000000000 */
[----:B------:R-:W-:Y:S01]  /*07d0*/  FADD R7, R7, R18 ;  /* 0x0000001207077221 */ /* 0x000fe20000000000 */
[----:B------:R-:W-:Y:S01]  /*07e0*/  FADD R26, R26, R17 ;  /* 0x000000111a1a7221 */ /* 0x000fe20000000000 */
[----:B------:R-:W-:Y:S01]  /*07f0*/  FADD R25, R25, R16 ;  /* 0x0000001019197221 */ /* 0x000fe20000000000 */
[----:B-----5:R-:W-:Y:S01]  /*0800*/  FADD R23, R23, R28 ;  /* 0x0000001c17177221 */ /* 0x020fe20000000000 */
[----:B------:R-:W-:Y:S01]  /*0810*/  FADD R22, R22, R7 ;  /* 0x0000000716167221 */ /* 0x000fe20000000000 */
[----:B------:R-:W-:Y:S01]  /*0820*/  FADD R21, R21, R26 ;  /* 0x0000001a15157221 */ /* 0x000fe20000000000 */
[----:B------:R-:W-:Y:S01]  /*0830*/  FADD R20, R20, R25 ;  /* 0x0000001914147221 */ /* 0x000fe20000000000 */
[----:B------:R-:W-:Y:S06]  /*0840*/  BRA `(.L_x_2) ;  /* 0x0000000000087947 */ /* 0x000fec0003800000 */
.L_x_1:
[----:B------:R-:W-:Y:S02]  /*0850*/  CS2R R20, SRZ ;  /* 0x0000000000147805 */ /* 0x000fe4000001ff00 */
[----:B------:R-:W-:-:S07]  /*0860*/  CS2R R22, SRZ ;  /* 0x0000000000167805 */ /* 0x000fce000001ff00 */
.L_x_2:
[----:B------:R-:W-:Y:S05]  /*0870*/  BSYNC B0 ;  /* 0x0000000000007941 */ /* 0x000fea0003800000 */
.L_x_0:
[----:B------:R-:W1:Y:S01]  /*0880*/  S2UR UR5, SR_CgaCtaId ;  /* 0x00000000000579c3 */ /* 0x000e620000008800 */
[----:B------:R-:W2:Y:S01]  /*0890*/  SHFL.BFLY PT, R5, R20, 0x10, 0x1f ;  /* 0x0e001f0014057f89 */ /* 0x000ea200000e0000 */
[----:B------:R-:W-:Y:S01]  /*08a0*/  LOP3.LUT P0, RZ, R0, 0x10, RZ, 0xc0, !PT ;  /* 0x0000001000ff7812 */ /* 0x000fe2000780c0ff */
[----:B------:R-:W-:Y:S01]  /*08b0*/  UMOV UR4, 0x400 ;  /* 0x0000040000047882 */ /* 0x000fe20000000000 */
[----:B------:R-:W-:Y:S01]  /*08c0*/  SHF.R.U32.HI R9, RZ, 0x3, R0 ;  /* 0x00000003ff097819 */ /* 0x000fe20000011600 */
[----:B------:R-:W3:Y:S01]  /*08d0*/  SHFL.BFLY PT, R4, R21, 0x10, 0x1f ;  /* 0x0e001f0015047f89 */ /* 0x000ee200000e0000 */
[----:B------:R-:W-:Y:S02]  /*08e0*/  SHF.L.U32 R8, R2, 0x4, RZ ;  /* 0x0000000402087819 */ /* 0x000fe400000006ff */
[----:B------:R-:W-:Y:S01]  /*08f0*/  ISETP.GE.AND P1, PT, R0, 0x100, PT ;  /* 0x000001000000780c */ /* 0x000fe20003f26270 */
[----:B------:R-:W4:Y:S01]  /*0900*/  SHFL.BFLY PT, R7, R22, 0x10, 0x1f ;  /* 0x0e001f0016077f89 */ /* 0x000f2200000e0000 */
[----:B------:R-:W-:-:S03]  /*0910*/  LOP3.LUT R9, R8, 0xc, R9, 0xf8, !PT ;  /* 0x0000000c08097812 */ /* 0x000fc600078ef809 */
[----:B------:R-:W5:Y:S01]  /*0920*/  SHFL.BFLY PT, R6, R23, 0x10, 0x1f ;  /* 0x0e001f0017067f89 */ /* 0x000f6200000e0000 */
[----:B-1----:R-:W-:Y:S01]  /*0930*/  UPRMT UR4, UR5, 0x654, UR4 ;  /* 0x0000065405047896 */ /* 0x002fe20008000004 */
[----:B--2---:R-:W-:Y:S01]  /*0940*/  FADD R12, R5, R20 ;  /* 0x00000014050c7221 */ /* 0x004fe20000000000 */
[----:B---3--:R-:W-:Y:S01]  /*0950*/  FADD R14, R4, R21 ;  /* 0x00000015040e7221 */ /* 0x008fe20000000000 */
[----:B----4-:R-:W-:-:S06]  /*0960*/  FADD R22, R7, R22 ;  /* 0x0000001607167221 */ /* 0x010fcc0000000000 */
[----:B------:R-:W-:Y:S01]  /*0970*/  @!P0 STS [R9+UR4], R12 ;  /* 0x0000000c09008988 */ /* 0x000fe20008000804 */
[----:B-----5:R-:W-:-:S03]  /*0980*/  FADD R16, R6, R23 ;  /* 0x0000001706107221 */ /* 0x020fc60000000000 */
[----:B------:R-:W-:Y:S04]  /*0990*/  @!P0 STS [R9+UR4+0x10], R14 ;  /* 0x0000100e09008988 */ /* 0x000fe80008000804 */
[----:B------:R-:W-:Y:S04]  /*09a0*/  @!P0 STS [R9+UR4+0x20], R22 ;  /* 0x0000201609008988 */ /* 0x000fe80008000804 */
[----:B------:R1:W-:Y:S01]  /*09b0*/  @!P0 STS [R9+UR4+0x30], R16 ;  /* 0x0000301009008988 */ /* 0x0003e20008000804 */
[----:B------:R-:W-:Y:S01]  /*09c0*/  BAR.SYNC.DEFER_BLOCKING 0x0 ;  /* 0x0000000000007b1d */ /* 0x000fe20000010000 */
[----:B------:R-:W-:-:S04]  /*09d0*/  LOP3.LUT P0, RZ, R0, 0x3, RZ, 0xc0, !PT ;  /* 0x0000000300ff7812 */ /* 0x000fc8000780c0ff */
[----:B------:R-:W-:Y:S02]  /*09e0*/  ISETP.LT.AND P0, PT, R0, 0x100, !P0 ;  /* 0x000001000000780c */ /* 0x000fe40004701270 */
[----:B-1----:R-:W-:Y:S01]  /*09f0*/  LOP3.LUT R9, R24, 0x3f, R0, 0xf8, !PT ;  /* 0x0000003f18097812 */ /* 0x002fe200078ef800 */
[----:B------:R-:W1:Y:S04]  /*0a00*/  @!P1 LDS R10, [R3+UR4] ;  /* 0x00000004030a9984 */ /* 0x000e680008000800 */
[----:B------:R-:W2:Y:S04]  /*0a10*/  @!P1 LDS R11, [R3+UR4+0x200] ;  /* 0x00020004030b9984 */ /* 0x000ea80008000800 */
[----:B-1----:R-:W1:Y:S04]  /*0a20*/  SHFL.BFLY PT, R5, R10, 0x2, 0x1f ;  /* 0x0c401f000a057f89 */ /* 0x002e6800000e0000 */
[----:B--2---:R-:W2:Y:S01]  /*0a30*/  SHFL.BFLY PT, R4, R11, 0x2, 0x1f ;  /* 0x0c401f000b047f89 */ /* 0x004ea200000e0000 */
[----:B-1----:R-:W-:Y:S01]  /*0a40*/  FADD R6, R10, R5 ;  /* 0x000000050a067221 */ /* 0x002fe20000000000 */
[----:B--2---:R-:W-:-:S04]  /*0a50*/  FADD R7, R11, R4 ;  /* 0x000000040b077221 */ /* 0x004fc80000000000 */
[----:B------:R-:W1:Y:S01]  /*0a60*/  SHFL.BFLY PT, R5, R6, 0x1, 0x1f ;  /* 0x0c201f0006057f89 */ /* 0x000e6200000e0000 */
[----:B------:R-:W-:-:S03]  /*0a70*/  IADD3 R11, R8, UR4, RZ ;  /* 0x00000004080b7c10 */ /* 0x000fc6000fffe0ff */
[----:B------:R-:W2:Y:S02]  /*0a80*/  SHFL.BFLY PT, R4, R7, 0x1, 0x1f ;  /* 0x0c201f0007047f89 */ /* 0x000ea400000e0000 */
[----:B------:R-:W-:Y:S02]  /*0a90*/  IMAD R11, R2, -0xc, R11 ;  /* 0xfffffff4020b7824 */ /* 0x000fe400078e020b */
[----:B-1----:R-:W-:Y:S01]  /*0aa0*/  FADD R12, R6, R5 ;  /* 0x00000005060c7221 */ /* 0x002fe20000000000 */
[----:B--2---:R-:W-:-:S04]  /*0ab0*/  FADD R14, R7, R4 ;  /* 0x00000004070e7221 */ /* 0x004fc80000000000 */
[----:B------:R-:W-:Y:S04]  /*0ac0*/  @P0 STS [R3+UR4], R12 ;  /* 0x0000000c03000988 */ /* 0x000fe80008000804 */
[----:B------:R-:W-:Y:S01]  /*0ad0*/  @P0 STS [R3+UR4+0x200], R14 ;  /* 0x0002000e03000988 */ /* 0x000fe20008000804 */
[----:B------:R-:W-:Y:S01]  /*0ae0*/  BAR.SYNC.DEFER_BLOCKING 0x0 ;  /* 0x0000000000007b1d */ /* 0x000fe20000010000 */
[C---:B------:R-:W-:Y:S02]  /*0af0*/  LOP3.LUT P0, RZ, R0.reuse, 0x40, RZ, 0xc0, !PT ;  /* 0x0000004000ff7812 */ /* 0x040fe4000780c0ff */
[----:B------:R-:W-:Y:S02]  /*0b00*/  LOP3.LUT R0, R0, 0x3f, RZ, 0xc0, !PT ;  /* 0x0000003f00007812 */ /* 0x000fe400078ec0ff */
[----:B------:R-:W-:-:S02]  /*0b10*/  ISETP.LT.AND P0, PT, R9, 0x200, !P0 ;  /* 0x000002000900780c */ /* 0x000fc40004701270 */
[----:B------:R-:W-:Y:S01]  /*0b20*/  LEA R0, R0, UR4, 0x2 ;  /* 0x0000000400007c11 */ /* 0x000fe2000f8e10ff */
[----:B------:R-:W-:Y:S04]  /*0b30*/  LDS R4, [R8+UR4] ;  /* 0x0000000408047984 */ /* 0x000fe80008000800 */
[----:B------:R-:W-:Y:S04]  /*0b40*/  LDS R5, [R8+UR4+0x10] ;  /* 0x0000100408057984 */ /* 0x000fe80008000800 */
[----:B------:R-:W-:Y:S04]  /*0b50*/  LDS R6, [R8+UR4+0x20] ;  /* 0x0000200408067984 */ /* 0x000fe80008000800 */
[----:B------:R-:W1:Y:S01]  /*0b60*/  LDS R7, [R8+UR4+0x30] ;  /* 0x0000300408077984 */ /* 0x000e620008000800 */
[----:B------:R-:W-:Y:S06]  /*0b70*/  BAR.SYNC.DEFER_BLOCKING 0x0 ;  /* 0x0000000000007b1d */ /* 0x000fec0000010000 */
[----:B-1----:R1:W-:Y:S02]  /*0b80*/  STS.128 [R11], R4 ;  /* 0x000000040b007388 */ /* 0x0023e40000000c00 */
[----:B------:R-:W-:Y:S06]  /*0b90*/  BAR.SYNC.DEFER_BLOCKING 0x0 ;  /* 0x0000000000007b1d */ /* 0x000fec0000010000 */
[----:B-1----:R-:W-:Y:S05]  /*0ba0*/  @!P0 EXIT ;  /* 0x000000000000894d */ /* 0x002fea0003800000 */
[----:B------:R-:W0:Y:S01]  /*0bb0*/  LDS R5, [R0] ;  /* 0x0000000000057984 */ /* 0x000e220000000800 */
[----:B------:R-:W1:Y:S02]  /*0bc0*/  LDC.64 R2, c[0x0][0x218] ;  /* 0x00008600ff027b82 */ /* 0x000e640000000a00 */
[----:B-1----:R-:W-:-:S05]  /*0bd0*/  IMAD.WIDE R2, R9, 0x4, R2 ;  /* 0x0000000409027825 */ /* 0x002fca00078e0202 */
[----:B0-----:R-:W-:Y:S01]  /*0be0*/  STG.E desc[UR6][R2.64], R5 ;  /* 0x0000000502007986 */ /* 0x001fe2000c101906 */
[----:B------:R-:W-:Y:S05]  /*0bf0*/  EXIT ;  /* 0x000000000000794d */ /* 0x000fea0003800000 */
.L_x_3:
[----:B------:R-:W-:-:S00]  /*0c00*/  BRA `(.L_x_3) ;  /* 0xfffffffc00fc7947 */ /* 0x000fc0000383ffff */
[----:B------:R-:W-:-:S00]  /*0c10*/  NOP ;  /* 0x0000000000007918 */ /* 0x000fc00000000000 */
        /* <DEDUP_REMOVED lines=14> */
.L_x_4:


//--------------------- .nv.shared.triton_red_fused_mean_13 --------------------------
	.section	.nv.shared.triton_red_fused_mean_13,"aw",@nobits
	.sectionflags	@""
	.align	16
	.zero		1024


//--------------------- .nv.constant0.triton_red_fused_mean_13 --------------------------
	.section	.nv.constant0.triton_red_fused_mean_13,"a",@progbits
	.sectionflags	@""
	.align	4
.nv.constant0.triton_red_fused_mean_13:
	.zero		552
